	.headerflags	@"EF_CUDA_TEXMODE_UNIFIED EF_CUDA_64BIT_ADDRESS EF_CUDA_ACCELERATORS EF_CUDA_SM90 EF_CUDA_VIRTUAL_SM(EF_CUDA_SM90)"
	.elftype	@"ET_EXEC"


//--------------------- .nv.info                  --------------------------
	.section	.nv.info,"",@"SHT_CUDA_INFO"
	.align	4


	//----- nvinfo : EIATTR_REGCOUNT
	.align		4
        /*0000*/ 	.byte	0x04, 0x2f
        /*0002*/ 	.short	(.L_3 - .L_2)
	.align		4
.L_2:
        /*0004*/ 	.word	index@(triton_per_fused_cat_mean_std_0)
        /*0008*/ 	.word	0x00000010


	//----- nvinfo : EIATTR_MIN_STACK_SIZE
	.align		4
.L_3:
        /*000c*/ 	.byte	0x04, 0x12
        /*000e*/ 	.short	(.L_5 - .L_4)
	.align		4
.L_4:
        /*0010*/ 	.word	index@(triton_per_fused_cat_mean_std_0)
        /*0014*/ 	.word	0x00000000


	//----- nvinfo : EIATTR_FRAME_SIZE
	.align		4
.L_5:
        /*0018*/ 	.byte	0x04, 0x11
        /*001a*/ 	.short	(.L_7 - .L_6)
	.align		4
.L_6:
        /*001c*/ 	.word	index@(triton_per_fused_cat_mean_std_0)
        /*0020*/ 	.word	0x00000000


	//----- nvinfo : EIATTR_MIN_STACK_SIZE
	.align		4
.L_7:
        /*0024*/ 	.byte	0x04, 0x12
        /*0026*/ 	.short	(.L_9 - .L_8)
	.align		4
.L_8:
        /*0028*/ 	.word	index@(triton_per_fused_cat_mean_std_0)
        /*002c*/ 	.word	0x00000000
.L_9:


//--------------------- .nv.info.triton_per_fused_cat_mean_std_0 --------------------------
	.section	.nv.info.triton_per_fused_cat_mean_std_0,"",@"SHT_CUDA_INFO"
	.sectionflags	@""
	.align	4


	//----- nvinfo : EIATTR_CUDA_API_VERSION
	.align		4
        /*0000*/ 	.byte	0x04, 0x37
        /*0002*/ 	.short	(.L_11 - .L_10)
.L_10:
        /*0004*/ 	.word	0x0000007c


	//----- nvinfo : EIATTR_KPARAM_INFO
	.align		4
.L_11:
        /*0008*/ 	.byte	0x04, 0x17
        /*000a*/ 	.short	(.L_13 - .L_12)
.L_12:
        /*000c*/ 	.word	0x00000000
        /*0010*/ 	.short	0x0004
        /*0012*/ 	.short	0x001c
        /*0014*/ 	.byte	0x00, 0xf0, 0x11, 0x00


	//----- nvinfo : EIATTR_KPARAM_INFO
	.align		4
.L_13:
        /*0018*/ 	.byte	0x04, 0x17
        /*001a*/ 	.short	(.L_15 - .L_14)
.L_14:
        /*001c*/ 	.word	0x00000000
        /*0020*/ 	.short	0x0003
        /*0022*/ 	.short	0x0018
        /*0024*/ 	.byte	0x00, 0xf0, 0x11, 0x00


	//----- nvinfo : EIATTR_KPARAM_INFO
	.align		4
.L_15:
        /*0028*/ 	.byte	0x04, 0x17
        /*002a*/ 	.short	(.L_17 - .L_16)
.L_16:
        /*002c*/ 	.word	0x00000000
        /*0030*/ 	.short	0x0002
        /*0032*/ 	.short	0x0010
        /*0034*/ 	.byte	0x00, 0xf4, 0x21, 0x00


	//----- nvinfo : EIATTR_KPARAM_INFO
	.align		4
.L_17:
        /*0038*/ 	.byte	0x04, 0x17
        /*003a*/ 	.short	(.L_19 - .L_18)
.L_18:
        /*003c*/ 	.word	0x00000000
        /*0040*/ 	.short	0x0001
        /*0042*/ 	.short	0x0008
        /*0044*/ 	.byte	0x00, 0xf4, 0x21, 0x00


	//----- nvinfo : EIATTR_KPARAM_INFO
	.align		4
.L_19:
        /*0048*/ 	.byte	0x04, 0x17
        /*004a*/ 	.short	(.L_21 - .L_20)
.L_20:
        /*004c*/ 	.word	0x00000000
        /*0050*/ 	.short	0x0000
        /*0052*/ 	.short	0x0000
        /*0054*/ 	.byte	0x00, 0xf4, 0x21, 0x00


	//----- nvinfo : EIATTR_SPARSE_MMA_MASK
	.align		4
.L_21:
        /*0058*/ 	.byte	0x03, 0x50
        /*005a*/ 	.short	0x0000


	//----- nvinfo : EIATTR_MAXREG_COUNT
	.align		4
        /*005c*/ 	.byte	0x03, 0x1b
        /*005e*/ 	.short	0x00ff


	//----- nvinfo : EIATTR_COOP_GROUP_MASK_REGIDS
	.align		4
        /*0060*/ 	.byte	0x04, 0x29
        /*0062*/ 	.short	(.L_23 - .L_22)


	//   ....[0]....
.L_22:
        /*0064*/ 	.word	0xffffffff


	//   ....[1]....
        /*0068*/ 	.word	0xffffffff


	//   ....[2]....
        /*006c*/ 	.word	0xffffffff


	//   ....[3]....
        /*0070*/ 	.word	0xffffffff


	//   ....[4]....
        /*0074*/ 	.word	0xffffffff


	//   ....[5]....
        /*0078*/ 	.word	0xffffffff


	//   ....[6]....
        /*007c*/ 	.word	0xffffffff


	//   ....[7]....
        /*0080*/ 	.word	0xffffffff


	//----- nvinfo : EIATTR_COOP_GROUP_INSTR_OFFSETS
	.align		4
.L_23:
        /*0084*/ 	.byte	0x04, 0x28
        /*0086*/ 	.short	(.L_25 - .L_24)


	//   ....[0]....
.L_24:
        /*0088*/ 	.word	0x000000d0


	//   ....[1]....
        /*008c*/ 	.word	0x000000f0


	//   ....[2]....
        /*0090*/ 	.word	0x00000110


	//   ....[3]....
        /*0094*/ 	.word	0x00000130


	//   ....[4]....
        /*0098*/ 	.word	0x000001b0


	//   ....[5]....
        /*009c*/ 	.word	0x000001f0


	//   ....[6]....
        /*00a0*/ 	.word	0x00000220


	//   ....[7]....
        /*00a4*/ 	.word	0x00000260


	//----- nvinfo : EIATTR_EXIT_INSTR_OFFSETS
	.align		4
.L_25:
        /*00a8*/ 	.byte	0x04, 0x1c
        /*00aa*/ 	.short	(.L_27 - .L_26)


	//   ....[0]....
.L_26:
        /*00ac*/ 	.word	0x00000280


	//   ....[1]....
        /*00b0*/ 	.word	0x000002d0


	//----- nvinfo : EIATTR_REQNTID
	.align		4
.L_27:
        /*00b4*/ 	.byte	0x04, 0x10
        /*00b6*/ 	.short	(.L_29 - .L_28)
.L_28:
        /*00b8*/ 	.word	0x00000040
        /*00bc*/ 	.word	0x00000001
        /*00c0*/ 	.word	0x00000001


	//----- nvinfo : EIATTR_CBANK_PARAM_SIZE
	.align		4
.L_29:
        /*00c4*/ 	.byte	0x03, 0x19
        /*00c6*/ 	.short	0x0020


	//----- nvinfo : EIATTR_PARAM_CBANK
	.align		4
        /*00c8*/ 	.byte	0x04, 0x0a
        /*00ca*/ 	.short	(.L_31 - .L_30)
	.align		4
.L_30:
        /*00cc*/ 	.word	index@(.nv.constant0.triton_per_fused_cat_mean_std_0)
        /*00d0*/ 	.short	0x0210
        /*00d2*/ 	.short	0x0020


	//----- nvinfo : EIATTR_SW_WAR
	.align		4
.L_31:
        /*00d4*/ 	.byte	0x04, 0x36
        /*00d6*/ 	.short	(.L_33 - .L_32)
.L_32:
        /*00d8*/ 	.word	0x00000008
.L_33:


//--------------------- .nv.callgraph             --------------------------
	.section	.nv.callgraph,"",@"SHT_CUDA_CALLGRAPH"
	.align	4
	.sectionentsize	8
	.align		4
        /*0000*/ 	.word	0x00000000
	.align		4
        /*0004*/ 	.word	0xffffffff
	.align		4
        /*0008*/ 	.word	0x00000000
	.align		4
        /*000c*/ 	.word	0xfffffffe
	.align		4
        /*0010*/ 	.word	0x00000000
	.align		4
        /*0014*/ 	.word	0xfffffffd
	.align		4
        /*0018*/ 	.word	0x00000000
	.align		4
        /*001c*/ 	.word	0xfffffffc


//--------------------- .nv.constant4             --------------------------
	.section	.nv.constant4,"a",@progbits
	.align	8
	.align		8
.nv.constant4:
        /*0000*/ 	.dword	_$_str
	.align		8
        /*0008*/ 	.dword	_$_str_$_2


//--------------------- .text.triton_per_fused_cat_mean_std_0 --------------------------
	.section	.text.triton_per_fused_cat_mean_std_0,"ax",@progbits
	.align	128
        .global         triton_per_fused_cat_mean_std_0
        .type           triton_per_fused_cat_mean_std_0,@function
        .size           triton_per_fused_cat_mean_std_0,(.L_x_1 - triton_per_fused_cat_mean_std_0)
        .other          triton_per_fused_cat_mean_std_0,@"STO_CUDA_ENTRY STV_DEFAULT"
triton_per_fused_cat_mean_std_0:
.text.triton_per_fused_cat_mean_std_0:
[----:B------:R-:W0:Y:S02]  /*0000*/  LDC R1, c[0x0][0x28] ;  /* 0x00000a00ff017b82 */ /* 0x000e240000000800 */
[----:B------:R-:W1:Y:S01]  /*0010*/  S2R R11, SR_TID.X ;  /* 0x00000000000b7919 */ /* 0x000e620000002100 */
[----:B------:R-:W2:Y:S01]  /*0020*/  LDC.64 R2, c[0x0][0x210] ;  /* 0x00008400ff027b82 */ /* 0x000ea20000000a00 */
[----:B------:R-:W-:Y:S01]  /*0030*/  HFMA2.MMA R4, -RZ, RZ, 0, 0 ;  /* 0x00000000ff047435 */ /* 0x000fe200000001ff */
[----:B------:R-:W-:Y:S01]  /*0040*/  ULDC.64 UR4, c[0x0][0x208] ;  /* 0x0000820000047ab9 */ /* 0x000fe20000000a00 */
[----:B------:R-:W3:Y:S01]  /*0050*/  S2R R0, SR_CTAID.X ;  /* 0x0000000000007919 */ /* 0x000ee20000002500 */
[----:B-1----:R-:W-:Y:S02]  /*0060*/  LOP3.LUT R5, R11, 0xf, RZ, 0xc0, !PT ;  /* 0x0000000f0b057812 */ /* 0x002fe400078ec0ff */
[C---:B---3--:R-:W-:Y:S02]  /*0070*/  ISETP.GE.AND P0, PT, R0.reuse, 0x10, PT ;  /* 0x000000100000780c */ /* 0x048fe40003f06270 */
[----:B------:R-:W-:-:S05]  /*0080*/  LEA R5, R0, R5, 0x4 ;  /* 0x0000000500057211 */ /* 0x000fca00078e20ff */
[----:B--2---:R-:W-:-:S06]  /*0090*/  IMAD.WIDE R2, R5, 0x4, R2 ;  /* 0x0000000405027825 */ /* 0x004fcc00078e0202 */
[----:B------:R-:W2:Y:S02]  /*00a0*/  @!P0 LDG.E R4, desc[UR4][R2.64] ;  /* 0x0000000402048981 */ /* 0x000ea4000c1e1900 */
[----:B--2---:R-:W-:-:S04]  /*00b0*/  SEL R4, R4, RZ, !P0 ;  /* 0x000000ff04047207 */ /* 0x004fc80004000000 */
[----:B------:R-:W-:-:S05]  /*00c0*/  FSEL R5, R4, RZ, !P0 ;  /* 0x000000ff04057208 */ /* 0x000fca0004000000 */
[----:B------:R-:W1:Y:S02]  /*00d0*/  SHFL.BFLY PT, R6, R5, 0x8, 0x1f ;  /* 0x0d001f0005067f89 */ /* 0x000e6400000e0000 */
[----:B-1----:R-:W-:-:S05]  /*00e0*/  FADD R6, R5, R6 ;  /* 0x0000000605067221 */ /* 0x002fca0000000000 */
[----:B------:R-:W1:Y:S02]  /*00f0*/  SHFL.BFLY PT, R7, R6, 0x4, 0x1f ;  /* 0x0c801f0006077f89 */ /* 0x000e6400000e0000 */
[----:B-1----:R-:W-:-:S05]  /*0100*/  FADD R7, R6, R7 ;  /* 0x0000000706077221 */ /* 0x002fca0000000000 */
[----:B------:R-:W1:Y:S02]  /*0110*/  SHFL.BFLY PT, R8, R7, 0x2, 0x1f ;  /* 0x0c401f0007087f89 */ /* 0x000e6400000e0000 */
[----:B-1----:R-:W-:-:S05]  /*0120*/  FADD R8, R7, R8 ;  /* 0x0000000807087221 */ /* 0x002fca0000000000 */
[----:B------:R-:W1:Y:S02]  /*0130*/  SHFL.BFLY PT, R9, R8, 0x1, 0x1f ;  /* 0x0c201f0008097f89 */ /* 0x000e6400000e0000 */
[----:B-1----:R-:W-:-:S04]  /*0140*/  FADD R9, R8, R9 ;  /* 0x0000000908097221 */ /* 0x002fc80000000000 */
[----:B------:R-:W-:-:S04]  /*0150*/  FMUL R13, R9, 0.0625 ;  /* 0x3d800000090d7820 */ /* 0x000fc80000400000 */
[----:B------:R-:W-:-:S04]  /*0160*/  FADD R4, R4, -R13 ;  /* 0x8000000d04047221 */ /* 0x000fc80000000000 */
[----:B------:R-:W-:-:S05]  /*0170*/  FMUL R4, R4, R4 ;  /* 0x0000000404047220 */ /* 0x000fca0000400000 */
[----:B------:R-:W-:Y:S02]  /*0180*/  FSEL R4, R4, RZ, !P0 ;  /* 0x000000ff04047208 */ /* 0x000fe40004000000 */
[----:B------:R-:W-:Y:S02]  /*0190*/  LOP3.LUT P0, RZ, R11, 0x3f, RZ, 0xc0, !PT ;  /* 0x0000003f0bff7812 */ /* 0x000fe4000780c0ff */
[C---:B------:R-:W-:Y:S01]  /*01a0*/  SHF.L.U32 R11, R0.reuse, 0x1, RZ ;  /* 0x00000001000b7819 */ /* 0x040fe200000006ff */
[----:B------:R-:W1:Y:S01]  /*01b0*/  SHFL.BFLY PT, R3, R4, 0x8, 0x1f ;  /* 0x0d001f0004037f89 */ /* 0x000e6200000e0000 */
[----:B------:R-:W-:Y:S01]  /*01c0*/  ISETP.LT.AND P0, PT, R0, 0x10, !P0 ;  /* 0x000000100000780c */ /* 0x000fe20004701270 */
[----:B-1----:R-:W-:Y:S02]  /*01d0*/  FADD R6, R4, R3 ;  /* 0x0000000304067221 */ /* 0x002fe40000000000 */
[----:B------:R-:W1:Y:S03]  /*01e0*/  LDC.64 R4, c[0x0][0x220] ;  /* 0x00008800ff047b82 */ /* 0x000e660000000a00 */
[----:B------:R-:W2:Y:S02]  /*01f0*/  SHFL.BFLY PT, R3, R6, 0x4, 0x1f ;  /* 0x0c801f0006037f89 */ /* 0x000ea400000e0000 */
[----:B--2---:R-:W-:-:S03]  /*0200*/  FADD R7, R6, R3 ;  /* 0x0000000306077221 */ /* 0x004fc60000000000 */
[----:B------:R-:W2:Y:S02]  /*0210*/  LDC.64 R2, c[0x0][0x218] ;  /* 0x00008600ff027b82 */ /* 0x000ea40000000a00 */
[----:B------:R-:W3:Y:S01]  /*0220*/  SHFL.BFLY PT, R10, R7, 0x2, 0x1f ;  /* 0x0c401f00070a7f89 */ /* 0x000ee200000e0000 */
[----:B--2---:R-:W-:-:S04]  /*0230*/  IMAD.WIDE R2, R11, 0x4, R2 ;  /* 0x000000040b027825 */ /* 0x004fc800078e0202 */
[----:B---3--:R-:W-:Y:S01]  /*0240*/  FADD R10, R7, R10 ;  /* 0x0000000a070a7221 */ /* 0x008fe20000000000 */
[----:B------:R-:W-:Y:S04]  /*0250*/  @P0 STG.E desc[UR4][R2.64], R13 ;  /* 0x0000000d02000986 */ /* 0x000fe8000c101904 */
[----:B------:R-:W2:Y:S02]  /*0260*/  SHFL.BFLY PT, R9, R10, 0x1, 0x1f ;  /* 0x0c201f000a097f89 */ /* 0x000ea400000e0000 */
[----:B--2---:R-:W-:Y:S01]  /*0270*/  FADD R9, R10, R9 ;  /* 0x000000090a097221 */ /* 0x004fe20000000000 */
[----:B-1----:R-:W-:Y:S06]  /*0280*/  @!P0 EXIT ;  /* 0x000000000000894d */ /* 0x002fec0003800000 */
[----:B------:R-:W-:Y:S01]  /*0290*/  FMUL R9, R9, 0.066666670143604278564 ;  /* 0x3d88888909097820 */ /* 0x000fe20000400000 */
[----:B------:R-:W-:-:S05]  /*02a0*/  IMAD.WIDE R2, R11, 0x4, R4 ;  /* 0x000000040b027825 */ /* 0x000fca00078e0204 */
[----:B------:R-:W0:Y:S02]  /*02b0*/  MUFU.SQRT R9, R9 ;  /* 0x0000000900097308 */ /* 0x000e240000002000 */
[----:B0-----:R-:W-:Y:S01]  /*02c0*/  STG.E desc[UR4][R2.64], R9 ;  /* 0x0000000902007986 */ /* 0x001fe2000c101904 */
[----:B------:R-:W-:Y:S05]  /*02d0*/  EXIT ;  /* 0x000000000000794d */ /* 0x000fea0003800000 */
.L_x_0:
[----:B------:R-:W-:-:S00]  /*02e0*/  BRA `(.L_x_0) ;  /* 0xfffffffc00fc7947 */ /* 0x000fc0000383ffff */
[----:B------:R-:W-:-:S00]  /*02f0*/  NOP ;  /* 0x0000000000007918 */ /* 0x000fc00000000000 */
        /* <DEDUP_REMOVED lines=8> */
.L_x_1:


//--------------------- .nv.global.init           --------------------------
	.section	.nv.global.init,"aw",@progbits
.nv.global.init:
	.type		_$_str,@object
	.size		_$_str,(_$_str_$_2 - _$_str)
_$_str:
        /*0000*/ 	.byte	0x5f, 0x5f, 0x43, 0x55, 0x44, 0x41, 0x5f, 0x46, 0x54, 0x5a, 0x00
	.type		_$_str_$_2,@object
	.size		_$_str_$_2,(.L_1 - _$_str_$_2)
_$_str_$_2:
        /*000b*/ 	.byte	0x5f, 0x5f, 0x43, 0x55, 0x44, 0x41, 0x5f, 0x50, 0x52, 0x45, 0x43, 0x5f, 0x53, 0x51, 0x52, 0x54
        /*001b*/ 	.byte	0x00
.L_1:


//--------------------- .nv.constant0.triton_per_fused_cat_mean_std_0 --------------------------
	.section	.nv.constant0.triton_per_fused_cat_mean_std_0,"a",@progbits
	.sectionflags	@""
	.align	4
.nv.constant0.triton_per_fused_cat_mean_std_0:
	.zero		560
